//
// Generated by NVIDIA NVVM Compiler
//
// Compiler Build ID: CL-36424714
// Cuda compilation tools, release 13.0, V13.0.88
// Based on NVVM 20.0.0
//

.version 9.0
.target sm_100
.address_size 64

	// .globl	_Z10cuda_sgemmPfS_S_iii

.visible .entry _Z10cuda_sgemmPfS_S_iii(
	.param .u64 .ptr .align 1 _Z10cuda_sgemmPfS_S_iii_param_0,
	.param .u64 .ptr .align 1 _Z10cuda_sgemmPfS_S_iii_param_1,
	.param .u64 .ptr .align 1 _Z10cuda_sgemmPfS_S_iii_param_2,
	.param .u32 _Z10cuda_sgemmPfS_S_iii_param_3,
	.param .u32 _Z10cuda_sgemmPfS_S_iii_param_4,
	.param .u32 _Z10cuda_sgemmPfS_S_iii_param_5
)
{


	ret;

}


// ===== COMPILED SASS (sm_100) =====

	.target	sm_100

	.elftype	@"ET_EXEC"


//--------------------- .note.nv.tkinfo           --------------------------
	.section	.note.nv.tkinfo,"",@"SHT_NOTE"
	.sectionflags	@"SHF_NOTE_NV_TKINFO"
	.tkinfo
        /*0018*/ 	.word	0x00000002
        /*0030*/ 	.string	""
        /*0030*/ 	.string	"ptxas"
        /*0030*/ 	.string	"Cuda compilation tools, release 13.0, V13.0.88"
        /*0030*/ 	.string	"Build cuda_13.0.r13.0/compiler.36424714_0"
        /*0030*/ 	.string	"-arch sm_100 -m 64 "



//--------------------- .note.nv.cuinfo           --------------------------
	.section	.note.nv.cuinfo,"",@"SHT_NOTE"
	.sectionflags	@"SHF_NOTE_NV_CUINFO"
        /*0018*/ 	.short	0x0002
        /*001a*/ 	.short	0x0064
        /*001c*/ 	.short	0x0082
	.zero		2


//--------------------- .nv.info                  --------------------------
	.section	.nv.info,"",@"SHT_CUDA_INFO"
	.align	4


	//----- nvinfo : EIATTR_REGCOUNT
	.align		4
        /*0000*/ 	.byte	0x04, 0x2f
        /*0002*/ 	.short	(.L_1 - .L_0)
	.align		4
.L_0:
        /*0004*/ 	.word	index@(_Z10cuda_sgemmPfS_S_iii)
        /*0008*/ 	.word	0x00000004


	//----- nvinfo : EIATTR_FRAME_SIZE
	.align		4
.L_1:
        /*000c*/ 	.byte	0x04, 0x11
        /*000e*/ 	.short	(.L_3 - .L_2)
	.align		4
.L_2:
        /*0010*/ 	.word	index@(_Z10cuda_sgemmPfS_S_iii)
        /*0014*/ 	.word	0x00000000


	//----- nvinfo : EIATTR_MIN_STACK_SIZE
	.align		4
.L_3:
        /*0018*/ 	.byte	0x04, 0x12
        /*001a*/ 	.short	(.L_5 - .L_4)
	.align		4
.L_4:
        /*001c*/ 	.word	index@(_Z10cuda_sgemmPfS_S_iii)
        /*0020*/ 	.word	0x00000000
.L_5:


//--------------------- .nv.compat                --------------------------
	.section	.nv.compat,"",@"SHT_CUDA_COMPAT_INFO"
	.align	4
        /*0000*/ 	.byte	0x02, 0x09, 0x00, 0x00, 0x02, 0x02, 0x01, 0x00, 0x02, 0x05, 0x05, 0x00, 0x03, 0x07, 0x01, 0x01
        /*0010*/ 	.byte	0x02, 0x03, 0x00, 0x00, 0x02, 0x06, 0x01, 0x00, 0x04, 0x0b, 0x08, 0x00, 0x09, 0x00, 0x00, 0x00
        /*0020*/ 	.byte	0x00, 0x00, 0x00, 0x00


//--------------------- .nv.info._Z10cuda_sgemmPfS_S_iii --------------------------
	.section	.nv.info._Z10cuda_sgemmPfS_S_iii,"",@"SHT_CUDA_INFO"
	.sectionflags	@""
	.align	4


	//----- nvinfo : EIATTR_CUDA_API_VERSION
	.align		4
        /*0000*/ 	.byte	0x04, 0x37
        /*0002*/ 	.short	(.L_7 - .L_6)
.L_6:
        /*0004*/ 	.word	0x00000082


	//----- nvinfo : EIATTR_KPARAM_INFO
	.align		4
.L_7:
        /*0008*/ 	.byte	0x04, 0x17
        /*000a*/ 	.short	(.L_9 - .L_8)
.L_8:
        /*000c*/ 	.word	0x00000000
        /*0010*/ 	.short	0x0005
        /*0012*/ 	.short	0x0020
        /*0014*/ 	.byte	0x00, 0xf0, 0x11, 0x00


	//----- nvinfo : EIATTR_KPARAM_INFO
	.align		4
.L_9:
        /*0018*/ 	.byte	0x04, 0x17
        /*001a*/ 	.short	(.L_11 - .L_10)
.L_10:
        /*001c*/ 	.word	0x00000000
        /*0020*/ 	.short	0x0004
        /*0022*/ 	.short	0x001c
        /*0024*/ 	.byte	0x00, 0xf0, 0x11, 0x00


	//----- nvinfo : EIATTR_KPARAM_INFO
	.align		4
.L_11:
        /*0028*/ 	.byte	0x04, 0x17
        /*002a*/ 	.short	(.L_13 - .L_12)
.L_12:
        /*002c*/ 	.word	0x00000000
        /*0030*/ 	.short	0x0003
        /*0032*/ 	.short	0x0018
        /*0034*/ 	.byte	0x00, 0xf0, 0x11, 0x00


	//----- nvinfo : EIATTR_KPARAM_INFO
	.align		4
.L_13:
        /*0038*/ 	.byte	0x04, 0x17
        /*003a*/ 	.short	(.L_15 - .L_14)
.L_14:
        /*003c*/ 	.word	0x00000000
        /*0040*/ 	.short	0x0002
        /*0042*/ 	.short	0x0010
        /*0044*/ 	.byte	0x00, 0xf5, 0x21, 0x00


	//----- nvinfo : EIATTR_KPARAM_INFO
	.align		4
.L_15:
        /*0048*/ 	.byte	0x04, 0x17
        /*004a*/ 	.short	(.L_17 - .L_16)
.L_16:
        /*004c*/ 	.word	0x00000000
        /*0050*/ 	.short	0x0001
        /*0052*/ 	.short	0x0008
        /*0054*/ 	.byte	0x00, 0xf5, 0x21, 0x00


	//----- nvinfo : EIATTR_KPARAM_INFO
	.align		4
.L_17:
        /*0058*/ 	.byte	0x04, 0x17
        /*005a*/ 	.short	(.L_19 - .L_18)
.L_18:
        /*005c*/ 	.word	0x00000000
        /*0060*/ 	.short	0x0000
        /*0062*/ 	.short	0x0000
        /*0064*/ 	.byte	0x00, 0xf5, 0x21, 0x00


	//----- nvinfo : EIATTR_SPARSE_MMA_MASK
	.align		4
.L_19:
        /*0068*/ 	.byte	0x03, 0x50
        /*006a*/ 	.short	0x0000


	//----- nvinfo : EIATTR_MAXREG_COUNT
	.align		4
        /*006c*/ 	.byte	0x03, 0x1b
        /*006e*/ 	.short	0x00ff


	//----- nvinfo : EIATTR_MERCURY_ISA_VERSION
	.align		4
        /*0070*/ 	.byte	0x03, 0x5f
        /*0072*/ 	.short	0x0101


	//----- nvinfo : EIATTR_VRC_CTA_INIT_COUNT
	.align		4
        /*0074*/ 	.byte	0x02, 0x4a
	.zero		1
	.zero		1


	//----- nvinfo : EIATTR_EXIT_INSTR_OFFSETS
	.align		4
        /*0078*/ 	.byte	0x04, 0x1c
        /*007a*/ 	.short	(.L_21 - .L_20)


	//   ....[0]....
.L_20:
        /*007c*/ 	.word	0x00000010


	//----- nvinfo : EIATTR_CBANK_PARAM_SIZE
	.align		4
.L_21:
        /*0080*/ 	.byte	0x03, 0x19
        /*0082*/ 	.short	0x0024


	//----- nvinfo : EIATTR_PARAM_CBANK
	.align		4
        /*0084*/ 	.byte	0x04, 0x0a
        /*0086*/ 	.short	(.L_23 - .L_22)
	.align		4
.L_22:
        /*0088*/ 	.word	index@(.nv.constant0._Z10cuda_sgemmPfS_S_iii)
        /*008c*/ 	.short	0x0380
        /*008e*/ 	.short	0x0024


	//----- nvinfo : EIATTR_SW_WAR
	.align		4
.L_23:
        /*0090*/ 	.byte	0x04, 0x36
        /*0092*/ 	.short	(.L_25 - .L_24)
.L_24:
        /*0094*/ 	.word	0x00000008
.L_25:


//--------------------- .nv.callgraph             --------------------------
	.section	.nv.callgraph,"",@"SHT_CUDA_CALLGRAPH"
	.align	4
	.sectionentsize	8
	.align		4
        /*0000*/ 	.word	0x00000000
	.align		4
        /*0004*/ 	.word	0xffffffff
	.align		4
        /*0008*/ 	.word	0x00000000
	.align		4
        /*000c*/ 	.word	0xfffffffe
	.align		4
        /*0010*/ 	.word	0x00000000
	.align		4
        /*0014*/ 	.word	0xfffffffd
	.align		4
        /*0018*/ 	.word	0x00000000
	.align		4
        /*001c*/ 	.word	0xfffffffc


//--------------------- .text._Z10cuda_sgemmPfS_S_iii --------------------------
	.section	.text._Z10cuda_sgemmPfS_S_iii,"ax",@progbits
	.align	128
        .global         _Z10cuda_sgemmPfS_S_iii
        .type           _Z10cuda_sgemmPfS_S_iii,@function
        .size           _Z10cuda_sgemmPfS_S_iii,(.L_x_1 - _Z10cuda_sgemmPfS_S_iii)
        .other          _Z10cuda_sgemmPfS_S_iii,@"STO_CUDA_ENTRY STV_DEFAULT"
_Z10cuda_sgemmPfS_S_iii:
.text._Z10cuda_sgemmPfS_S_iii:
[----:B------:R-:W-:Y:S01]  /*0000*/  LDC R1, c[0x0][0x37c] ;  /* 0x0000df00ff017b82 */ /* 0x000fe20000000800 */
[----:B------:R-:W-:Y:S05]  /*0010*/  EXIT ;  /* 0x000000000000794d */ /* 0x000fea0003800000 */
.L_x_0:
[----:B------:R-:W-:-:S00]  /*0020*/  BRA `(.L_x_0) ;  /* 0xfffffffc00fc7947 */ /* 0x000fc0000383ffff */
[----:B------:R-:W-:-:S00]  /*0030*/  NOP ;  /* 0x0000000000007918 */ /* 0x000fc00000000000 */
        /* <DEDUP_REMOVED lines=12> */
.L_x_1:


//--------------------- .nv.shared.reserved.0     --------------------------
	.section	.nv.shared.reserved.0,"aw",@nobits
	.weak		__nv_reservedSMEM_offset_0_alias
	.size		__nv_reservedSMEM_offset_0_alias, 0, 64
	.other		__nv_reservedSMEM_offset_0_alias,@"STO_CUDA_RESERVED_SHARED STV_DEFAULT"
__nv_reservedSMEM_offset_0_alias:
	.zero		0
	.zero		64


//--------------------- .nv.constant0._Z10cuda_sgemmPfS_S_iii --------------------------
	.section	.nv.constant0._Z10cuda_sgemmPfS_S_iii,"a",@progbits
	.sectionflags	@""
	.align	4
.nv.constant0._Z10cuda_sgemmPfS_S_iii:
	.zero		932


//--------------------- SYMBOLS --------------------------

	.type		.nv.reservedSmem.offset0,@object
	.size		.nv.reservedSmem.offset0,0x4
